//
// Generated by NVIDIA NVVM Compiler
//
// Compiler Build ID: CL-36424714
// Cuda compilation tools, release 13.0, V13.0.88
// Based on NVVM 20.0.0
//

.version 9.0
.target sm_100
.address_size 64

	// .globl	_Z16generate_fp_treePjP4node

.visible .entry _Z16generate_fp_treePjP4node(
	.param .u64 .ptr .align 1 _Z16generate_fp_treePjP4node_param_0,
	.param .u64 .ptr .align 1 _Z16generate_fp_treePjP4node_param_1
)
{
	.reg .pred 	%p<2>;
	.reg .b32 	%r<8>;
	.reg .b64 	%rd<11>;

	ld.param.u64 	%rd2, [_Z16generate_fp_treePjP4node_param_0];
	ld.param.u64 	%rd1, [_Z16generate_fp_treePjP4node_param_1];
	cvta.to.global.u64 	%rd3, %rd2;
	mov.u32 	%r3, %ctaid.x;
	mov.u32 	%r4, %ntid.x;
	mov.u32 	%r1, %tid.x;
	mad.lo.s32 	%r5, %r3, %r4, %r1;
	mul.wide.s32 	%rd4, %r5, 4;
	add.s64 	%rd5, %rd3, %rd4;
	ld.global.u32 	%r2, [%rd5];
	setp.eq.s32 	%p1, %r2, 0;
	@%p1 bra 	$L__BB0_2;
	cvta.to.global.u64 	%rd6, %rd1;
	mul.wide.u32 	%rd7, %r1, 80;
	add.s64 	%rd8, %rd6, %rd7;
	add.s32 	%r6, %r2, -65;
	mul.wide.u32 	%rd9, %r6, 4;
	add.s64 	%rd10, %rd8, %rd9;
	atom.global.add.u32 	%r7, [%rd10], 1;
$L__BB0_2:
	ret;

}


// ===== COMPILED SASS (sm_100) =====

	.target	sm_100

	.elftype	@"ET_EXEC"


//--------------------- .note.nv.tkinfo           --------------------------
	.section	.note.nv.tkinfo,"",@"SHT_NOTE"
	.sectionflags	@"SHF_NOTE_NV_TKINFO"
	.tkinfo
        /*0018*/ 	.word	0x00000002
        /*0030*/ 	.string	""
        /*0030*/ 	.string	"ptxas"
        /*0030*/ 	.string	"Cuda compilation tools, release 13.0, V13.0.88"
        /*0030*/ 	.string	"Build cuda_13.0.r13.0/compiler.36424714_0"
        /*0030*/ 	.string	"-arch sm_100 -m 64 "



//--------------------- .note.nv.cuinfo           --------------------------
	.section	.note.nv.cuinfo,"",@"SHT_NOTE"
	.sectionflags	@"SHF_NOTE_NV_CUINFO"
        /*0018*/ 	.short	0x0002
        /*001a*/ 	.short	0x0064
        /*001c*/ 	.short	0x0082
	.zero		2


//--------------------- .nv.info                  --------------------------
	.section	.nv.info,"",@"SHT_CUDA_INFO"
	.align	4


	//----- nvinfo : EIATTR_REGCOUNT
	.align		4
        /*0000*/ 	.byte	0x04, 0x2f
        /*0002*/ 	.short	(.L_1 - .L_0)
	.align		4
.L_0:
        /*0004*/ 	.word	index@(_Z16generate_fp_treePjP4node)
        /*0008*/ 	.word	0x0000000a


	//----- nvinfo : EIATTR_FRAME_SIZE
	.align		4
.L_1:
        /*000c*/ 	.byte	0x04, 0x11
        /*000e*/ 	.short	(.L_3 - .L_2)
	.align		4
.L_2:
        /*0010*/ 	.word	index@(_Z16generate_fp_treePjP4node)
        /*0014*/ 	.word	0x00000000


	//----- nvinfo : EIATTR_MIN_STACK_SIZE
	.align		4
.L_3:
        /*0018*/ 	.byte	0x04, 0x12
        /*001a*/ 	.short	(.L_5 - .L_4)
	.align		4
.L_4:
        /*001c*/ 	.word	index@(_Z16generate_fp_treePjP4node)
        /*0020*/ 	.word	0x00000000
.L_5:


//--------------------- .nv.compat                --------------------------
	.section	.nv.compat,"",@"SHT_CUDA_COMPAT_INFO"
	.align	4
        /*0000*/ 	.byte	0x02, 0x09, 0x00, 0x00, 0x02, 0x02, 0x01, 0x00, 0x02, 0x05, 0x05, 0x00, 0x03, 0x07, 0x01, 0x01
        /*0010*/ 	.byte	0x02, 0x03, 0x00, 0x00, 0x02, 0x06, 0x01, 0x00, 0x04, 0x0b, 0x08, 0x00, 0x09, 0x00, 0x00, 0x00
        /*0020*/ 	.byte	0x00, 0x00, 0x00, 0x00


//--------------------- .nv.info._Z16generate_fp_treePjP4node --------------------------
	.section	.nv.info._Z16generate_fp_treePjP4node,"",@"SHT_CUDA_INFO"
	.sectionflags	@""
	.align	4


	//----- nvinfo : EIATTR_CUDA_API_VERSION
	.align		4
        /*0000*/ 	.byte	0x04, 0x37
        /*0002*/ 	.short	(.L_7 - .L_6)
.L_6:
        /*0004*/ 	.word	0x00000082


	//----- nvinfo : EIATTR_KPARAM_INFO
	.align		4
.L_7:
        /*0008*/ 	.byte	0x04, 0x17
        /*000a*/ 	.short	(.L_9 - .L_8)
.L_8:
        /*000c*/ 	.word	0x00000000
        /*0010*/ 	.short	0x0001
        /*0012*/ 	.short	0x0008
        /*0014*/ 	.byte	0x00, 0xf5, 0x21, 0x00


	//----- nvinfo : EIATTR_KPARAM_INFO
	.align		4
.L_9:
        /*0018*/ 	.byte	0x04, 0x17
        /*001a*/ 	.short	(.L_11 - .L_10)
.L_10:
        /*001c*/ 	.word	0x00000000
        /*0020*/ 	.short	0x0000
        /*0022*/ 	.short	0x0000
        /*0024*/ 	.byte	0x00, 0xf5, 0x21, 0x00


	//----- nvinfo : EIATTR_SPARSE_MMA_MASK
	.align		4
.L_11:
        /*0028*/ 	.byte	0x03, 0x50
        /*002a*/ 	.short	0x0000


	//----- nvinfo : EIATTR_MAXREG_COUNT
	.align		4
        /*002c*/ 	.byte	0x03, 0x1b
        /*002e*/ 	.short	0x00ff


	//----- nvinfo : EIATTR_MERCURY_ISA_VERSION
	.align		4
        /*0030*/ 	.byte	0x03, 0x5f
        /*0032*/ 	.short	0x0101


	//----- nvinfo : EIATTR_VRC_CTA_INIT_COUNT
	.align		4
        /*0034*/ 	.byte	0x02, 0x4a
	.zero		1
	.zero		1


	//----- nvinfo : EIATTR_EXIT_INSTR_OFFSETS
	.align		4
        /*0038*/ 	.byte	0x04, 0x1c
        /*003a*/ 	.short	(.L_13 - .L_12)


	//   ....[0]....
.L_12:
        /*003c*/ 	.word	0x000000a0


	//   ....[1]....
        /*0040*/ 	.word	0x00000110


	//----- nvinfo : EIATTR_CBANK_PARAM_SIZE
	.align		4
.L_13:
        /*0044*/ 	.byte	0x03, 0x19
        /*0046*/ 	.short	0x0010


	//----- nvinfo : EIATTR_PARAM_CBANK
	.align		4
        /*0048*/ 	.byte	0x04, 0x0a
        /*004a*/ 	.short	(.L_15 - .L_14)
	.align		4
.L_14:
        /*004c*/ 	.word	index@(.nv.constant0._Z16generate_fp_treePjP4node)
        /*0050*/ 	.short	0x0380
        /*0052*/ 	.short	0x0010


	//----- nvinfo : EIATTR_SW_WAR
	.align		4
.L_15:
        /*0054*/ 	.byte	0x04, 0x36
        /*0056*/ 	.short	(.L_17 - .L_16)
.L_16:
        /*0058*/ 	.word	0x00000008
.L_17:


//--------------------- .nv.callgraph             --------------------------
	.section	.nv.callgraph,"",@"SHT_CUDA_CALLGRAPH"
	.align	4
	.sectionentsize	8
	.align		4
        /*0000*/ 	.word	0x00000000
	.align		4
        /*0004*/ 	.word	0xffffffff
	.align		4
        /*0008*/ 	.word	0x00000000
	.align		4
        /*000c*/ 	.word	0xfffffffe
	.align		4
        /*0010*/ 	.word	0x00000000
	.align		4
        /*0014*/ 	.word	0xfffffffd
	.align		4
        /*0018*/ 	.word	0x00000000
	.align		4
        /*001c*/ 	.word	0xfffffffc


//--------------------- .text._Z16generate_fp_treePjP4node --------------------------
	.section	.text._Z16generate_fp_treePjP4node,"ax",@progbits
	.align	128
        .global         _Z16generate_fp_treePjP4node
        .type           _Z16generate_fp_treePjP4node,@function
        .size           _Z16generate_fp_treePjP4node,(.L_x_1 - _Z16generate_fp_treePjP4node)
        .other          _Z16generate_fp_treePjP4node,@"STO_CUDA_ENTRY STV_DEFAULT"
_Z16generate_fp_treePjP4node:
.text._Z16generate_fp_treePjP4node:
[----:B------:R-:W-:Y:S01]  /*0000*/  LDC R1, c[0x0][0x37c] ;  /* 0x0000df00ff017b82 */ /* 0x000fe20000000800 */
[----:B------:R-:W0:Y:S07]  /*0010*/  S2R R4, SR_TID.X ;  /* 0x0000000000047919 */ /* 0x000e2e0000002100 */
[----:B------:R-:W0:Y:S01]  /*0020*/  S2UR UR6, SR_CTAID.X ;  /* 0x00000000000679c3 */ /* 0x000e220000002500 */
[----:B------:R-:W1:Y:S07]  /*0030*/  LDCU.64 UR4, c[0x0][0x358] ;  /* 0x00006b00ff0477ac */ /* 0x000e6e0008000a00 */
[----:B------:R-:W0:Y:S08]  /*0040*/  LDC R5, c[0x0][0x360] ;  /* 0x0000d800ff057b82 */ /* 0x000e300000000800 */
[----:B------:R-:W2:Y:S01]  /*0050*/  LDC.64 R2, c[0x0][0x380] ;  /* 0x0000e000ff027b82 */ /* 0x000ea20000000a00 */
[----:B0-----:R-:W-:-:S04]  /*0060*/  IMAD R5, R5, UR6, R4 ;  /* 0x0000000605057c24 */ /* 0x001fc8000f8e0204 */
[----:B--2---:R-:W-:-:S05]  /*0070*/  IMAD.WIDE R2, R5, 0x4, R2 ;  /* 0x0000000405027825 */ /* 0x004fca00078e0202 */
[----:B-1----:R-:W2:Y:S02]  /*0080*/  LDG.E R0, desc[UR4][R2.64] ;  /* 0x0000000402007981 */ /* 0x002ea4000c1e1900 */
[----:B--2---:R-:W-:-:S13]  /*0090*/  ISETP.NE.AND P0, PT, R0, RZ, PT ;  /* 0x000000ff0000720c */ /* 0x004fda0003f05270 */
[----:B------:R-:W-:Y:S05]  /*00a0*/  @!P0 EXIT ;  /* 0x000000000000894d */ /* 0x000fea0003800000 */
[----:B------:R-:W0:Y:S01]  /*00b0*/  LDC.64 R2, c[0x0][0x388] ;  /* 0x0000e200ff027b82 */ /* 0x000e220000000a00 */
[----:B------:R-:W-:Y:S01]  /*00c0*/  IADD3 R5, PT, PT, R0, -0x41, RZ ;  /* 0xffffffbf00057810 */ /* 0x000fe20007ffe0ff */
[----:B------:R-:W-:Y:S02]  /*00d0*/  HFMA2 R7, -RZ, RZ, 0, 5.9604644775390625e-08 ;  /* 0x00000001ff077431 */ /* 0x000fe400000001ff */
[----:B0-----:R-:W-:-:S04]  /*00e0*/  IMAD.WIDE.U32 R2, R4, 0x50, R2 ;  /* 0x0000005004027825 */ /* 0x001fc800078e0002 */
[----:B------:R-:W-:-:S05]  /*00f0*/  IMAD.WIDE.U32 R2, R5, 0x4, R2 ;  /* 0x0000000405027825 */ /* 0x000fca00078e0002 */
[----:B------:R-:W-:Y:S01]  /*0100*/  REDG.E.ADD.STRONG.GPU desc[UR4][R2.64], R7 ;  /* 0x000000070200798e */ /* 0x000fe2000c12e104 */
[----:B------:R-:W-:Y:S05]  /*0110*/  EXIT ;  /* 0x000000000000794d */ /* 0x000fea0003800000 */
.L_x_0:
[----:B------:R-:W-:-:S00]  /*0120*/  BRA `(.L_x_0) ;  /* 0xfffffffc00fc7947 */ /* 0x000fc0000383ffff */
[----:B------:R-:W-:-:S00]  /*0130*/  NOP ;  /* 0x0000000000007918 */ /* 0x000fc00000000000 */
        /* <DEDUP_REMOVED lines=12> */
.L_x_1:


//--------------------- .nv.shared.reserved.0     --------------------------
	.section	.nv.shared.reserved.0,"aw",@nobits
	.weak		__nv_reservedSMEM_offset_0_alias
	.size		__nv_reservedSMEM_offset_0_alias, 0, 64
	.other		__nv_reservedSMEM_offset_0_alias,@"STO_CUDA_RESERVED_SHARED STV_DEFAULT"
__nv_reservedSMEM_offset_0_alias:
	.zero		0
	.zero		64


//--------------------- .nv.constant0._Z16generate_fp_treePjP4node --------------------------
	.section	.nv.constant0._Z16generate_fp_treePjP4node,"a",@progbits
	.sectionflags	@""
	.align	4
.nv.constant0._Z16generate_fp_treePjP4node:
	.zero		912


//--------------------- SYMBOLS --------------------------

	.type		.nv.reservedSmem.offset0,@object
	.size		.nv.reservedSmem.offset0,0x4
